	.headerflags	@"EF_CUDA_TEXMODE_UNIFIED EF_CUDA_64BIT_ADDRESS EF_CUDA_ACCELERATORS EF_CUDA_SM90 EF_CUDA_VIRTUAL_SM(EF_CUDA_SM90)"
	.elftype	@"ET_EXEC"


//--------------------- .nv.info                  --------------------------
	.section	.nv.info,"",@"SHT_CUDA_INFO"
	.align	4


	//----- nvinfo : EIATTR_REGCOUNT
	.align		4
        /*0000*/ 	.byte	0x04, 0x2f
        /*0002*/ 	.short	(.L_1 - .L_0)
	.align		4
.L_0:
        /*0004*/ 	.word	index@(triton_poi_fused_convolution_44)
        /*0008*/ 	.word	0x0000000c


	//----- nvinfo : EIATTR_MIN_STACK_SIZE
	.align		4
.L_1:
        /*000c*/ 	.byte	0x04, 0x12
        /*000e*/ 	.short	(.L_3 - .L_2)
	.align		4
.L_2:
        /*0010*/ 	.word	index@(triton_poi_fused_convolution_44)
        /*0014*/ 	.word	0x00000000


	//----- nvinfo : EIATTR_FRAME_SIZE
	.align		4
.L_3:
        /*0018*/ 	.byte	0x04, 0x11
        /*001a*/ 	.short	(.L_5 - .L_4)
	.align		4
.L_4:
        /*001c*/ 	.word	index@(triton_poi_fused_convolution_44)
        /*0020*/ 	.word	0x00000000


	//----- nvinfo : EIATTR_MIN_STACK_SIZE
	.align		4
.L_5:
        /*0024*/ 	.byte	0x04, 0x12
        /*0026*/ 	.short	(.L_7 - .L_6)
	.align		4
.L_6:
        /*0028*/ 	.word	index@(triton_poi_fused_convolution_44)
        /*002c*/ 	.word	0x00000000
.L_7:


//--------------------- .nv.info.triton_poi_fused_convolution_44 --------------------------
	.section	.nv.info.triton_poi_fused_convolution_44,"",@"SHT_CUDA_INFO"
	.sectionflags	@""
	.align	4


	//----- nvinfo : EIATTR_CUDA_API_VERSION
	.align		4
        /*0000*/ 	.byte	0x04, 0x37
        /*0002*/ 	.short	(.L_9 - .L_8)
.L_8:
        /*0004*/ 	.word	0x0000007c


	//----- nvinfo : EIATTR_KPARAM_INFO
	.align		4
.L_9:
        /*0008*/ 	.byte	0x04, 0x17
        /*000a*/ 	.short	(.L_11 - .L_10)
.L_10:
        /*000c*/ 	.word	0x00000000
        /*0010*/ 	.short	0x0002
        /*0012*/ 	.short	0x0010
        /*0014*/ 	.byte	0x00, 0xf0, 0x11, 0x00


	//----- nvinfo : EIATTR_KPARAM_INFO
	.align		4
.L_11:
        /*0018*/ 	.byte	0x04, 0x17
        /*001a*/ 	.short	(.L_13 - .L_12)
.L_12:
        /*001c*/ 	.word	0x00000000
        /*0020*/ 	.short	0x0001
        /*0022*/ 	.short	0x0008
        /*0024*/ 	.byte	0x00, 0xf4, 0x21, 0x00


	//----- nvinfo : EIATTR_KPARAM_INFO
	.align		4
.L_13:
        /*0028*/ 	.byte	0x04, 0x17
        /*002a*/ 	.short	(.L_15 - .L_14)
.L_14:
        /*002c*/ 	.word	0x00000000
        /*0030*/ 	.short	0x0000
        /*0032*/ 	.short	0x0000
        /*0034*/ 	.byte	0x00, 0xf4, 0x21, 0x00


	//----- nvinfo : EIATTR_SPARSE_MMA_MASK
	.align		4
.L_15:
        /*0038*/ 	.byte	0x03, 0x50
        /*003a*/ 	.short	0x0000


	//----- nvinfo : EIATTR_MAXREG_COUNT
	.align		4
        /*003c*/ 	.byte	0x03, 0x1b
        /*003e*/ 	.short	0x00ff


	//----- nvinfo : EIATTR_EXIT_INSTR_OFFSETS
	.align		4
        /*0040*/ 	.byte	0x04, 0x1c
        /*0042*/ 	.short	(.L_17 - .L_16)


	//   ....[0]....
.L_16:
        /*0044*/ 	.word	0x00000130


	//----- nvinfo : EIATTR_REQNTID
	.align		4
.L_17:
        /*0048*/ 	.byte	0x04, 0x10
        /*004a*/ 	.short	(.L_19 - .L_18)
.L_18:
        /*004c*/ 	.word	0x00000080
        /*0050*/ 	.word	0x00000001
        /*0054*/ 	.word	0x00000001


	//----- nvinfo : EIATTR_CBANK_PARAM_SIZE
	.align		4
.L_19:
        /*0058*/ 	.byte	0x03, 0x19
        /*005a*/ 	.short	0x0014


	//----- nvinfo : EIATTR_PARAM_CBANK
	.align		4
        /*005c*/ 	.byte	0x04, 0x0a
        /*005e*/ 	.short	(.L_21 - .L_20)
	.align		4
.L_20:
        /*0060*/ 	.word	index@(.nv.constant0.triton_poi_fused_convolution_44)
        /*0064*/ 	.short	0x0210
        /*0066*/ 	.short	0x0014


	//----- nvinfo : EIATTR_SW_WAR
	.align		4
.L_21:
        /*0068*/ 	.byte	0x04, 0x36
        /*006a*/ 	.short	(.L_23 - .L_22)
.L_22:
        /*006c*/ 	.word	0x00000008
.L_23:


//--------------------- .nv.callgraph             --------------------------
	.section	.nv.callgraph,"",@"SHT_CUDA_CALLGRAPH"
	.align	4
	.sectionentsize	8
	.align		4
        /*0000*/ 	.word	0x00000000
	.align		4
        /*0004*/ 	.word	0xffffffff
	.align		4
        /*0008*/ 	.word	0x00000000
	.align		4
        /*000c*/ 	.word	0xfffffffe
	.align		4
        /*0010*/ 	.word	0x00000000
	.align		4
        /*0014*/ 	.word	0xfffffffd
	.align		4
        /*0018*/ 	.word	0x00000000
	.align		4
        /*001c*/ 	.word	0xfffffffc


//--------------------- .text.triton_poi_fused_convolution_44 --------------------------
	.section	.text.triton_poi_fused_convolution_44,"ax",@progbits
	.align	128
        .global         triton_poi_fused_convolution_44
        .type           triton_poi_fused_convolution_44,@function
        .size           triton_poi_fused_convolution_44,(.L_x_1 - triton_poi_fused_convolution_44)
        .other          triton_poi_fused_convolution_44,@"STO_CUDA_ENTRY STV_DEFAULT"
triton_poi_fused_convolution_44:
.text.triton_poi_fused_convolution_44:
[----:B------:R-:W-:Y:S01]  /*0000*/  LDC R1, c[0x0][0x28] ;  /* 0x00000a00ff017b82 */ /* 0x000fe20000000800 */
[----:B------:R-:W1:Y:S07]  /*0010*/  S2R R0, SR_TID.X ;  /* 0x0000000000007919 */ /* 0x000e6e0000002100 */
[----:B------:R-:W2:Y:S01]  /*0020*/  LDC.64 R4, c[0x0][0x218] ;  /* 0x00008600ff047b82 */ /* 0x000ea20000000a00 */
[----:B------:R-:W-:Y:S01]  /*0030*/  ULDC.64 UR4, c[0x0][0x208] ;  /* 0x0000820000047ab9 */ /* 0x000fe20000000a00 */
[----:B------:R-:W3:Y:S06]  /*0040*/  S2R R7, SR_CTAID.X ;  /* 0x0000000000077919 */ /* 0x000eec0000002500 */
[----:B------:R-:W4:Y:S01]  /*0050*/  LDC.64 R2, c[0x0][0x210] ;  /* 0x00008400ff027b82 */ /* 0x000f220000000a00 */
[----:B-1----:R-:W-:-:S02]  /*0060*/  LOP3.LUT R0, R0, 0x7f, RZ, 0xc0, !PT ;  /* 0x0000007f00007812 */ /* 0x002fc400078ec0ff */
[----:B---3--:R-:W-:-:S03]  /*0070*/  SHF.R.S32.HI R6, RZ, 0x18, R7 ;  /* 0x00000018ff067819 */ /* 0x008fc60000011407 */
[----:B------:R-:W-:Y:S01]  /*0080*/  IMAD R7, R7, 0x80, R0 ;  /* 0x0000008007077824 */ /* 0x000fe200078e0200 */
[----:B------:R-:W-:-:S03]  /*0090*/  SGXT R0, R6, 0x1 ;  /* 0x000000010600781a */ /* 0x000fc60000000200 */
[----:B----4-:R-:W-:Y:S01]  /*00a0*/  IMAD.WIDE R2, R7, 0x4, R2 ;  /* 0x0000000407027825 */ /* 0x010fe200078e0202 */
[----:B------:R-:W-:-:S04]  /*00b0*/  LEA.HI R0, R0, R7, RZ, 0x7 ;  /* 0x0000000700007211 */ /* 0x000fc800078f38ff */
[----:B------:R-:W-:-:S05]  /*00c0*/  LOP3.LUT R0, R0, 0xffffff80, RZ, 0xc0, !PT ;  /* 0xffffff8000007812 */ /* 0x000fca00078ec0ff */
[----:B------:R-:W-:Y:S02]  /*00d0*/  IMAD.IADD R9, R7, 0x1, -R0 ;  /* 0x0000000107097824 */ /* 0x000fe400078e0a00 */
[----:B------:R-:W3:Y:S02]  /*00e0*/  LDG.E R0, desc[UR4][R2.64] ;  /* 0x0000000402007981 */ /* 0x000ee4000c1e1900 */
[----:B--2---:R-:W-:-:S06]  /*00f0*/  IMAD.WIDE R4, R9, 0x4, R4 ;  /* 0x0000000409047825 */ /* 0x004fcc00078e0204 */
[----:B------:R-:W3:Y:S02]  /*0100*/  LDG.E.EL R5, desc[UR4][R4.64] ;  /* 0x0000000404057981 */ /* 0x000ee4000c2e1900 */
[----:B---3--:R-:W-:-:S05]  /*0110*/  FADD R7, R0, R5 ;  /* 0x0000000500077221 */ /* 0x008fca0000000000 */
[----:B------:R-:W-:Y:S01]  /*0120*/  STG.E desc[UR4][R2.64], R7 ;  /* 0x0000000702007986 */ /* 0x000fe2000c101904 */
[----:B------:R-:W-:Y:S05]  /*0130*/  EXIT ;  /* 0x000000000000794d */ /* 0x000fea0003800000 */
.L_x_0:
[----:B------:R-:W-:-:S00]  /*0140*/  BRA `(.L_x_0) ;  /* 0xfffffffc00fc7947 */ /* 0x000fc0000383ffff */
[----:B------:R-:W-:-:S00]  /*0150*/  NOP ;  /* 0x0000000000007918 */ /* 0x000fc00000000000 */
        /* <DEDUP_REMOVED lines=10> */
.L_x_1:


//--------------------- .nv.constant0.triton_poi_fused_convolution_44 --------------------------
	.section	.nv.constant0.triton_poi_fused_convolution_44,"a",@progbits
	.sectionflags	@""
	.align	4
.nv.constant0.triton_poi_fused_convolution_44:
	.zero		548
